//
// Generated by NVIDIA NVVM Compiler
//
// Compiler Build ID: CL-36424714
// Cuda compilation tools, release 13.0, V13.0.88
// Based on NVVM 20.0.0
//

.version 9.0
.target sm_100
.address_size 64

	// .globl	_Z12sumReductionPiS_i
.extern .shared .align 16 .b8 sharedData[];

.visible .entry _Z12sumReductionPiS_i(
	.param .u64 .ptr .align 1 _Z12sumReductionPiS_i_param_0,
	.param .u64 .ptr .align 1 _Z12sumReductionPiS_i_param_1,
	.param .u32 _Z12sumReductionPiS_i_param_2
)
{
	.reg .pred 	%p<17>;
	.reg .b32 	%r<49>;
	.reg .b64 	%rd<11>;

	ld.param.u64 	%rd3, [_Z12sumReductionPiS_i_param_0];
	ld.param.u64 	%rd2, [_Z12sumReductionPiS_i_param_1];
	ld.param.u32 	%r15, [_Z12sumReductionPiS_i_param_2];
	cvta.to.global.u64 	%rd1, %rd3;
	mov.u32 	%r1, %tid.x;
	mov.u32 	%r2, %ctaid.x;
	mov.u32 	%r3, %ntid.x;
	shl.b32 	%r4, %r3, 1;
	mad.lo.s32 	%r5, %r4, %r2, %r1;
	setp.ge.s32 	%p1, %r5, %r15;
	mov.b32 	%r47, 0;
	@%p1 bra 	$L__BB0_2;
	mul.wide.s32 	%rd4, %r5, 4;
	add.s64 	%rd5, %rd1, %rd4;
	ld.global.u32 	%r47, [%rd5];
$L__BB0_2:
	add.s32 	%r8, %r5, %r3;
	setp.ge.u32 	%p2, %r8, %r15;
	@%p2 bra 	$L__BB0_4;
	mul.wide.u32 	%rd6, %r8, 4;
	add.s64 	%rd7, %rd1, %rd6;
	ld.global.u32 	%r17, [%rd7];
	add.s32 	%r47, %r17, %r47;
$L__BB0_4:
	shfl.sync.down.b32	%r18|%p3, %r47, 16, 31, -1;
	add.s32 	%r19, %r18, %r47;
	shfl.sync.down.b32	%r20|%p4, %r19, 8, 31, -1;
	add.s32 	%r21, %r20, %r19;
	shfl.sync.down.b32	%r22|%p5, %r21, 4, 31, -1;
	add.s32 	%r23, %r22, %r21;
	shfl.sync.down.b32	%r24|%p6, %r23, 2, 31, -1;
	add.s32 	%r25, %r24, %r23;
	shfl.sync.down.b32	%r26|%p7, %r25, 1, 31, -1;
	add.s32 	%r11, %r26, %r25;
	and.b32  	%r27, %r1, 31;
	setp.ne.s32 	%p8, %r27, 0;
	@%p8 bra 	$L__BB0_6;
	shr.u32 	%r28, %r1, 3;
	mov.u32 	%r29, sharedData;
	add.s32 	%r30, %r29, %r28;
	st.shared.u32 	[%r30], %r11;
$L__BB0_6:
	bar.sync 	0;
	setp.gt.u32 	%p9, %r1, 31;
	@%p9 bra 	$L__BB0_11;
	add.s32 	%r32, %r4, 31;
	shr.u32 	%r33, %r32, 5;
	setp.ge.u32 	%p10, %r1, %r33;
	mov.b32 	%r48, 0;
	@%p10 bra 	$L__BB0_9;
	shl.b32 	%r34, %r1, 2;
	mov.u32 	%r35, sharedData;
	add.s32 	%r36, %r35, %r34;
	ld.shared.u32 	%r48, [%r36];
$L__BB0_9:
	shfl.sync.down.b32	%r37|%p11, %r48, 16, 31, -1;
	add.s32 	%r38, %r37, %r48;
	shfl.sync.down.b32	%r39|%p12, %r38, 8, 31, -1;
	add.s32 	%r40, %r39, %r38;
	shfl.sync.down.b32	%r41|%p13, %r40, 4, 31, -1;
	add.s32 	%r42, %r41, %r40;
	shfl.sync.down.b32	%r43|%p14, %r42, 2, 31, -1;
	add.s32 	%r44, %r43, %r42;
	shfl.sync.down.b32	%r45|%p15, %r44, 1, 31, -1;
	add.s32 	%r14, %r45, %r44;
	setp.ne.s32 	%p16, %r1, 0;
	@%p16 bra 	$L__BB0_11;
	cvta.to.global.u64 	%rd8, %rd2;
	mul.wide.u32 	%rd9, %r2, 4;
	add.s64 	%rd10, %rd8, %rd9;
	st.global.u32 	[%rd10], %r14;
$L__BB0_11:
	ret;

}


// ===== COMPILED SASS (sm_100) =====

	.target	sm_100

	.elftype	@"ET_EXEC"


//--------------------- .note.nv.tkinfo           --------------------------
	.section	.note.nv.tkinfo,"",@"SHT_NOTE"
	.sectionflags	@"SHF_NOTE_NV_TKINFO"
	.tkinfo
        /*0018*/ 	.word	0x00000002
        /*0030*/ 	.string	""
        /*0030*/ 	.string	"ptxas"
        /*0030*/ 	.string	"Cuda compilation tools, release 13.0, V13.0.88"
        /*0030*/ 	.string	"Build cuda_13.0.r13.0/compiler.36424714_0"
        /*0030*/ 	.string	"-arch sm_100 -m 64 "



//--------------------- .note.nv.cuinfo           --------------------------
	.section	.note.nv.cuinfo,"",@"SHT_NOTE"
	.sectionflags	@"SHF_NOTE_NV_CUINFO"
        /*0018*/ 	.short	0x0002
        /*001a*/ 	.short	0x0064
        /*001c*/ 	.short	0x0082
	.zero		2


//--------------------- .nv.info                  --------------------------
	.section	.nv.info,"",@"SHT_CUDA_INFO"
	.align	4


	//----- nvinfo : EIATTR_REGCOUNT
	.align		4
        /*0000*/ 	.byte	0x04, 0x2f
        /*0002*/ 	.short	(.L_1 - .L_0)
	.align		4
.L_0:
        /*0004*/ 	.word	index@(_Z12sumReductionPiS_i)
        /*0008*/ 	.word	0x00000010


	//----- nvinfo : EIATTR_FRAME_SIZE
	.align		4
.L_1:
        /*000c*/ 	.byte	0x04, 0x11
        /*000e*/ 	.short	(.L_3 - .L_2)
	.align		4
.L_2:
        /*0010*/ 	.word	index@(_Z12sumReductionPiS_i)
        /*0014*/ 	.word	0x00000000


	//----- nvinfo : EIATTR_MIN_STACK_SIZE
	.align		4
.L_3:
        /*0018*/ 	.byte	0x04, 0x12
        /*001a*/ 	.short	(.L_5 - .L_4)
	.align		4
.L_4:
        /*001c*/ 	.word	index@(_Z12sumReductionPiS_i)
        /*0020*/ 	.word	0x00000000
.L_5:


//--------------------- .nv.compat                --------------------------
	.section	.nv.compat,"",@"SHT_CUDA_COMPAT_INFO"
	.align	4
        /*0000*/ 	.byte	0x02, 0x09, 0x00, 0x00, 0x02, 0x02, 0x01, 0x00, 0x02, 0x05, 0x05, 0x00, 0x03, 0x07, 0x01, 0x01
        /*0010*/ 	.byte	0x02, 0x03, 0x00, 0x00, 0x02, 0x06, 0x01, 0x00, 0x04, 0x0b, 0x08, 0x00, 0x09, 0x00, 0x00, 0x00
        /*0020*/ 	.byte	0x00, 0x00, 0x00, 0x00


//--------------------- .nv.info._Z12sumReductionPiS_i --------------------------
	.section	.nv.info._Z12sumReductionPiS_i,"",@"SHT_CUDA_INFO"
	.sectionflags	@""
	.align	4


	//----- nvinfo : EIATTR_CUDA_API_VERSION
	.align		4
        /*0000*/ 	.byte	0x04, 0x37
        /*0002*/ 	.short	(.L_7 - .L_6)
.L_6:
        /*0004*/ 	.word	0x00000082


	//----- nvinfo : EIATTR_KPARAM_INFO
	.align		4
.L_7:
        /*0008*/ 	.byte	0x04, 0x17
        /*000a*/ 	.short	(.L_9 - .L_8)
.L_8:
        /*000c*/ 	.word	0x00000000
        /*0010*/ 	.short	0x0002
        /*0012*/ 	.short	0x0010
        /*0014*/ 	.byte	0x00, 0xf0, 0x11, 0x00


	//----- nvinfo : EIATTR_KPARAM_INFO
	.align		4
.L_9:
        /*0018*/ 	.byte	0x04, 0x17
        /*001a*/ 	.short	(.L_11 - .L_10)
.L_10:
        /*001c*/ 	.word	0x00000000
        /*0020*/ 	.short	0x0001
        /*0022*/ 	.short	0x0008
        /*0024*/ 	.byte	0x00, 0xf5, 0x21, 0x00


	//----- nvinfo : EIATTR_KPARAM_INFO
	.align		4
.L_11:
        /*0028*/ 	.byte	0x04, 0x17
        /*002a*/ 	.short	(.L_13 - .L_12)
.L_12:
        /*002c*/ 	.word	0x00000000
        /*0030*/ 	.short	0x0000
        /*0032*/ 	.short	0x0000
        /*0034*/ 	.byte	0x00, 0xf5, 0x21, 0x00


	//----- nvinfo : EIATTR_SPARSE_MMA_MASK
	.align		4
.L_13:
        /*0038*/ 	.byte	0x03, 0x50
        /*003a*/ 	.short	0x0000


	//----- nvinfo : EIATTR_MAXREG_COUNT
	.align		4
        /*003c*/ 	.byte	0x03, 0x1b
        /*003e*/ 	.short	0x00ff


	//----- nvinfo : EIATTR_NUM_BARRIERS
	.align		4
        /*0040*/ 	.byte	0x02, 0x4c
        /*0042*/ 	.byte	0x01
	.zero		1


	//----- nvinfo : EIATTR_MERCURY_ISA_VERSION
	.align		4
        /*0044*/ 	.byte	0x03, 0x5f
        /*0046*/ 	.short	0x0101


	//----- nvinfo : EIATTR_COOP_GROUP_MASK_REGIDS
	.align		4
        /*0048*/ 	.byte	0x04, 0x29
        /*004a*/ 	.short	(.L_15 - .L_14)


	//   ....[0]....
.L_14:
        /*004c*/ 	.word	0xffffffff


	//   ....[1]....
        /*0050*/ 	.word	0xffffffff


	//   ....[2]....
        /*0054*/ 	.word	0xffffffff


	//   ....[3]....
        /*0058*/ 	.word	0xffffffff


	//   ....[4]....
        /*005c*/ 	.word	0xffffffff


	//   ....[5]....
        /*0060*/ 	.word	0xffffffff


	//   ....[6]....
        /*0064*/ 	.word	0xffffffff


	//   ....[7]....
        /*0068*/ 	.word	0xffffffff


	//   ....[8]....
        /*006c*/ 	.word	0xffffffff


	//   ....[9]....
        /*0070*/ 	.word	0xffffffff


	//----- nvinfo : EIATTR_COOP_GROUP_INSTR_OFFSETS
	.align		4
.L_15:
        /*0074*/ 	.byte	0x04, 0x28
        /*0076*/ 	.short	(.L_17 - .L_16)


	//   ....[0]....
.L_16:
        /*0078*/ 	.word	0x00000150


	//   ....[1]....
        /*007c*/ 	.word	0x00000170


	//   ....[2]....
        /*0080*/ 	.word	0x00000190


	//   ....[3]....
        /*0084*/ 	.word	0x000001b0


	//   ....[4]....
        /*0088*/ 	.word	0x000001e0


	//   ....[5]....
        /*008c*/ 	.word	0x00000300


	//   ....[6]....
        /*0090*/ 	.word	0x00000320


	//   ....[7]....
        /*0094*/ 	.word	0x00000340


	//   ....[8]....
        /*0098*/ 	.word	0x00000360


	//   ....[9]....
        /*009c*/ 	.word	0x00000380


	//----- nvinfo : EIATTR_VRC_CTA_INIT_COUNT
	.align		4
.L_17:
        /*00a0*/ 	.byte	0x02, 0x4a
	.zero		1
	.zero		1


	//----- nvinfo : EIATTR_EXIT_INSTR_OFFSETS
	.align		4
        /*00a4*/ 	.byte	0x04, 0x1c
        /*00a6*/ 	.short	(.L_19 - .L_18)


	//   ....[0]....
.L_18:
        /*00a8*/ 	.word	0x00000250


	//   ....[1]....
        /*00ac*/ 	.word	0x00000390


	//   ....[2]....
        /*00b0*/ 	.word	0x000003e0


	//----- nvinfo : EIATTR_CBANK_PARAM_SIZE
	.align		4
.L_19:
        /*00b4*/ 	.byte	0x03, 0x19
        /*00b6*/ 	.short	0x0014


	//----- nvinfo : EIATTR_PARAM_CBANK
	.align		4
        /*00b8*/ 	.byte	0x04, 0x0a
        /*00ba*/ 	.short	(.L_21 - .L_20)
	.align		4
.L_20:
        /*00bc*/ 	.word	index@(.nv.constant0._Z12sumReductionPiS_i)
        /*00c0*/ 	.short	0x0380
        /*00c2*/ 	.short	0x0014


	//----- nvinfo : EIATTR_SW_WAR
	.align		4
.L_21:
        /*00c4*/ 	.byte	0x04, 0x36
        /*00c6*/ 	.short	(.L_23 - .L_22)
.L_22:
        /*00c8*/ 	.word	0x00000008
.L_23:


//--------------------- .nv.callgraph             --------------------------
	.section	.nv.callgraph,"",@"SHT_CUDA_CALLGRAPH"
	.align	4
	.sectionentsize	8
	.align		4
        /*0000*/ 	.word	0x00000000
	.align		4
        /*0004*/ 	.word	0xffffffff
	.align		4
        /*0008*/ 	.word	0x00000000
	.align		4
        /*000c*/ 	.word	0xfffffffe
	.align		4
        /*0010*/ 	.word	0x00000000
	.align		4
        /*0014*/ 	.word	0xfffffffd
	.align		4
        /*0018*/ 	.word	0x00000000
	.align		4
        /*001c*/ 	.word	0xfffffffc


//--------------------- .text._Z12sumReductionPiS_i --------------------------
	.section	.text._Z12sumReductionPiS_i,"ax",@progbits
	.align	128
        .global         _Z12sumReductionPiS_i
        .type           _Z12sumReductionPiS_i,@function
        .size           _Z12sumReductionPiS_i,(.L_x_1 - _Z12sumReductionPiS_i)
        .other          _Z12sumReductionPiS_i,@"STO_CUDA_ENTRY STV_DEFAULT"
_Z12sumReductionPiS_i:
.text._Z12sumReductionPiS_i:
[----:B------:R-:W-:Y:S01]  /*0000*/  LDC R1, c[0x0][0x37c] ;  /* 0x0000df00ff017b82 */ /* 0x000fe20000000800 */
[----:B------:R-:W0:Y:S01]  /*0010*/  S2R R3, SR_TID.X ;  /* 0x0000000000037919 */ /* 0x000e220000002100 */
[----:B------:R-:W1:Y:S01]  /*0020*/  LDCU UR4, c[0x0][0x360] ;  /* 0x00006c00ff0477ac */ /* 0x000e620008000800 */
[----:B------:R-:W-:Y:S01]  /*0030*/  IMAD.MOV.U32 R2, RZ, RZ, RZ ;  /* 0x000000ffff027224 */ /* 0x000fe200078e00ff */
[----:B------:R-:W0:Y:S01]  /*0040*/  S2R R0, SR_CTAID.X ;  /* 0x0000000000007919 */ /* 0x000e220000002500 */
[----:B------:R-:W2:Y:S01]  /*0050*/  LDCU UR6, c[0x0][0x390] ;  /* 0x00007200ff0677ac */ /* 0x000ea20008000800 */
[----:B-1----:R-:W-:-:S06]  /*0060*/  USHF.L.U32 UR5, UR4, 0x1, URZ ;  /* 0x0000000104057899 */ /* 0x002fcc00080006ff */
[----:B0-----:R-:W-:-:S04]  /*0070*/  IMAD R9, R0, UR5, R3 ;  /* 0x0000000500097c24 */ /* 0x001fc8000f8e0203 */
[C---:B------:R-:W-:Y:S01]  /*0080*/  VIADD R11, R9.reuse, UR4 ;  /* 0x00000004090b7c36 */ /* 0x040fe20008000000 */
[----:B--2---:R-:W-:-:S04]  /*0090*/  ISETP.GE.AND P0, PT, R9, UR6, PT ;  /* 0x0000000609007c0c */ /* 0x004fc8000bf06270 */
[----:B------:R-:W-:Y:S01]  /*00a0*/  ISETP.GE.U32.AND P1, PT, R11, UR6, PT ;  /* 0x000000060b007c0c */ /* 0x000fe2000bf26070 */
[----:B------:R-:W0:Y:S08]  /*00b0*/  LDCU.64 UR6, c[0x0][0x358] ;  /* 0x00006b00ff0677ac */ /* 0x000e300008000a00 */
[----:B------:R-:W1:Y:S08]  /*00c0*/  @!P0 LDC.64 R4, c[0x0][0x380] ;  /* 0x0000e000ff048b82 */ /* 0x000e700000000a00 */
[----:B------:R-:W2:Y:S01]  /*00d0*/  @!P1 LDC.64 R6, c[0x0][0x380] ;  /* 0x0000e000ff069b82 */ /* 0x000ea20000000a00 */
[----:B-1----:R-:W-:-:S05]  /*00e0*/  @!P0 IMAD.WIDE R4, R9, 0x4, R4 ;  /* 0x0000000409048825 */ /* 0x002fca00078e0204 */
[----:B0-----:R-:W3:Y:S01]  /*00f0*/  @!P0 LDG.E R2, desc[UR6][R4.64] ;  /* 0x0000000604028981 */ /* 0x001ee2000c1e1900 */
[----:B--2---:R-:W-:-:S06]  /*0100*/  @!P1 IMAD.WIDE.U32 R6, R11, 0x4, R6 ;  /* 0x000000040b069825 */ /* 0x004fcc00078e0006 */
[----:B------:R-:W3:Y:S01]  /*0110*/  @!P1 LDG.E R7, desc[UR6][R6.64] ;  /* 0x0000000606079981 */ /* 0x000ee2000c1e1900 */
[----:B------:R-:W-:-:S13]  /*0120*/  LOP3.LUT P0, RZ, R3, 0x1f, RZ, 0xc0, !PT ;  /* 0x0000001f03ff7812 */ /* 0x000fda000780c0ff */
[----:B------:R-:W0:Y:S01]  /*0130*/  @!P0 S2R R13, SR_CgaCtaId ;  /* 0x00000000000d8919 */ /* 0x000e220000008800 */
[----:B---3--:R-:W-:-:S05]  /*0140*/  @!P1 IMAD.IADD R2, R2, 0x1, R7 ;  /* 0x0000000102029824 */ /* 0x008fca00078e0207 */
[----:B------:R-:W1:Y:S02]  /*0150*/  SHFL.DOWN PT, R9, R2, 0x10, 0x1f ;  /* 0x0a001f0002097f89 */ /* 0x000e6400000e0000 */
[----:B-1----:R-:W-:-:S05]  /*0160*/  IADD3 R9, PT, PT, R9, R2, RZ ;  /* 0x0000000209097210 */ /* 0x002fca0007ffe0ff */
[----:B------:R-:W1:Y:S02]  /*0170*/  SHFL.DOWN PT, R8, R9, 0x8, 0x1f ;  /* 0x09001f0009087f89 */ /* 0x000e6400000e0000 */
[----:B-1----:R-:W-:-:S05]  /*0180*/  IMAD.IADD R8, R9, 0x1, R8 ;  /* 0x0000000109087824 */ /* 0x002fca00078e0208 */
[----:B------:R-:W1:Y:S02]  /*0190*/  SHFL.DOWN PT, R11, R8, 0x4, 0x1f ;  /* 0x08801f00080b7f89 */ /* 0x000e6400000e0000 */
[----:B-1----:R-:W-:-:S05]  /*01a0*/  IMAD.IADD R11, R8, 0x1, R11 ;  /* 0x00000001080b7824 */ /* 0x002fca00078e020b */
[----:B------:R-:W1:Y:S01]  /*01b0*/  SHFL.DOWN PT, R10, R11, 0x2, 0x1f ;  /* 0x08401f000b0a7f89 */ /* 0x000e6200000e0000 */
[----:B------:R-:W-:Y:S02]  /*01c0*/  @!P0 MOV R2, 0x400 ;  /* 0x0000040000028802 */ /* 0x000fe40000000f00 */
[----:B-1----:R-:W-:-:S05]  /*01d0*/  IADD3 R10, PT, PT, R11, R10, RZ ;  /* 0x0000000a0b0a7210 */ /* 0x002fca0007ffe0ff */
[----:B------:R-:W1:Y:S01]  /*01e0*/  SHFL.DOWN PT, R5, R10, 0x1, 0x1f ;  /* 0x08201f000a057f89 */ /* 0x000e6200000e0000 */
[----:B0-----:R-:W-:-:S04]  /*01f0*/  @!P0 LEA R2, R13, R2, 0x18 ;  /* 0x000000020d028211 */ /* 0x001fc800078ec0ff */
[C---:B------:R-:W-:Y:S02]  /*0200*/  @!P0 LEA.HI R2, R3.reuse, R2, RZ, 0x1d ;  /* 0x0000000203028211 */ /* 0x040fe400078fe8ff */
[----:B------:R-:W-:Y:S01]  /*0210*/  ISETP.GT.U32.AND P1, PT, R3, 0x1f, PT ;  /* 0x0000001f0300780c */ /* 0x000fe20003f24070 */
[----:B-1----:R-:W-:-:S05]  /*0220*/  IMAD.IADD R5, R10, 0x1, R5 ;  /* 0x000000010a057824 */ /* 0x002fca00078e0205 */
[----:B------:R0:W-:Y:S01]  /*0230*/  @!P0 STS [R2], R5 ;  /* 0x0000000502008388 */ /* 0x0001e20000000800 */
[----:B------:R-:W-:Y:S06]  /*0240*/  BAR.SYNC.DEFER_BLOCKING 0x0 ;  /* 0x0000000000007b1d */ /* 0x000fec0000010000 */
[----:B------:R-:W-:Y:S05]  /*0250*/  @P1 EXIT ;  /* 0x000000000000194d */ /* 0x000fea0003800000 */
[----:B------:R-:W-:-:S04]  /*0260*/  UIADD3 UR4, UPT, UPT, UR5, 0x1f, URZ ;  /* 0x0000001f05047890 */ /* 0x000fc8000fffe0ff */
[----:B------:R-:W-:-:S06]  /*0270*/  USHF.R.U32.HI UR4, URZ, 0x5, UR4 ;  /* 0x00000005ff047899 */ /* 0x000fcc0008011604 */
[----:B------:R-:W-:-:S13]  /*0280*/  ISETP.GE.U32.AND P0, PT, R3, UR4, PT ;  /* 0x0000000403007c0c */ /* 0x000fda000bf06070 */
[----:B0-----:R-:W0:Y:S01]  /*0290*/  @!P0 S2R R5, SR_CgaCtaId ;  /* 0x0000000000058919 */ /* 0x001e220000008800 */
[----:B------:R-:W-:-:S04]  /*02a0*/  @!P0 MOV R2, 0x400 ;  /* 0x0000040000028802 */ /* 0x000fc80000000f00 */
[----:B0-----:R-:W-:Y:S01]  /*02b0*/  @!P0 LEA R4, R5, R2, 0x18 ;  /* 0x0000000205048211 */ /* 0x001fe200078ec0ff */
[----:B------:R-:W-:-:S03]  /*02c0*/  IMAD.MOV.U32 R2, RZ, RZ, RZ ;  /* 0x000000ffff027224 */ /* 0x000fc600078e00ff */
[----:B------:R-:W-:-:S05]  /*02d0*/  @!P0 LEA R4, R3, R4, 0x2 ;  /* 0x0000000403048211 */ /* 0x000fca00078e10ff */
[----:B------:R-:W0:Y:S01]  /*02e0*/  @!P0 LDS R2, [R4] ;  /* 0x0000000004028984 */ /* 0x000e220000000800 */
[----:B------:R-:W-:-:S03]  /*02f0*/  ISETP.NE.AND P0, PT, R3, RZ, PT ;  /* 0x000000ff0300720c */ /* 0x000fc60003f05270 */
[----:B0-----:R-:W0:Y:S02]  /*0300*/  SHFL.DOWN PT, R5, R2, 0x10, 0x1f ;  /* 0x0a001f0002057f89 */ /* 0x001e2400000e0000 */
[----:B0-----:R-:W-:-:S05]  /*0310*/  IMAD.IADD R5, R5, 0x1, R2 ;  /* 0x0000000105057824 */ /* 0x001fca00078e0202 */
[----:B------:R-:W0:Y:S02]  /*0320*/  SHFL.DOWN PT, R6, R5, 0x8, 0x1f ;  /* 0x09001f0005067f89 */ /* 0x000e2400000e0000 */
[----:B0-----:R-:W-:-:S05]  /*0330*/  IMAD.IADD R6, R5, 0x1, R6 ;  /* 0x0000000105067824 */ /* 0x001fca00078e0206 */
[----:B------:R-:W0:Y:S02]  /*0340*/  SHFL.DOWN PT, R7, R6, 0x4, 0x1f ;  /* 0x08801f0006077f89 */ /* 0x000e2400000e0000 */
[----:B0-----:R-:W-:-:S05]  /*0350*/  IADD3 R7, PT, PT, R6, R7, RZ ;  /* 0x0000000706077210 */ /* 0x001fca0007ffe0ff */
[----:B------:R-:W0:Y:S02]  /*0360*/  SHFL.DOWN PT, R8, R7, 0x2, 0x1f ;  /* 0x08401f0007087f89 */ /* 0x000e2400000e0000 */
[----:B0-----:R-:W-:-:S05]  /*0370*/  IMAD.IADD R8, R7, 0x1, R8 ;  /* 0x0000000107087824 */ /* 0x001fca00078e0208 */
[----:B------:R0:W1:Y:S01]  /*0380*/  SHFL.DOWN PT, R9, R8, 0x1, 0x1f ;  /* 0x08201f0008097f89 */ /* 0x00006200000e0000 */
[----:B------:R-:W-:Y:S05]  /*0390*/  @P0 EXIT ;  /* 0x000000000000094d */ /* 0x000fea0003800000 */
[----:B------:R-:W2:Y:S01]  /*03a0*/  LDC.64 R2, c[0x0][0x388] ;  /* 0x0000e200ff027b82 */ /* 0x000ea20000000a00 */
[----:B-1----:R-:W-:Y:S01]  /*03b0*/  IADD3 R9, PT, PT, R8, R9, RZ ;  /* 0x0000000908097210 */ /* 0x002fe20007ffe0ff */
[----:B--2---:R-:W-:-:S05]  /*03c0*/  IMAD.WIDE.U32 R2, R0, 0x4, R2 ;  /* 0x0000000400027825 */ /* 0x004fca00078e0002 */
[----:B------:R-:W-:Y:S01]  /*03d0*/  STG.E desc[UR6][R2.64], R9 ;  /* 0x0000000902007986 */ /* 0x000fe2000c101906 */
[----:B------:R-:W-:Y:S05]  /*03e0*/  EXIT ;  /* 0x000000000000794d */ /* 0x000fea0003800000 */
.L_x_0:
[----:B------:R-:W-:-:S00]  /*03f0*/  BRA `(.L_x_0) ;  /* 0xfffffffc00fc7947 */ /* 0x000fc0000383ffff */
[----:B------:R-:W-:-:S00]  /*0400*/  NOP ;  /* 0x0000000000007918 */ /* 0x000fc00000000000 */
[----:B------:R-:W-:-:S00]  /*0410*/  NOP ;  /* 0x0000000000007918 */ /* 0x000fc00000000000 */
[----:B------:R-:W-:-:S00]  /*0420*/  NOP ;  /* 0x0000000000007918 */ /* 0x000fc00000000000 */
[----:B------:R-:W-:-:S00]  /*0430*/  NOP ;  /* 0x0000000000007918 */ /* 0x000fc00000000000 */
[----:B------:R-:W-:-:S00]  /*0440*/  NOP ;  /* 0x0000000000007918 */ /* 0x000fc00000000000 */
[----:B------:R-:W-:-:S00]  /*0450*/  NOP ;  /* 0x0000000000007918 */ /* 0x000fc00000000000 */
[----:B------:R-:W-:-:S00]  /*0460*/  NOP ;  /* 0x0000000000007918 */ /* 0x000fc00000000000 */
[----:B------:R-:W-:-:S00]  /*0470*/  NOP ;  /* 0x0000000000007918 */ /* 0x000fc00000000000 */
.L_x_1:


//--------------------- .nv.shared._Z12sumReductionPiS_i --------------------------
	.section	.nv.shared._Z12sumReductionPiS_i,"aw",@nobits
	.sectionflags	@""
	.align	16
	.zero		1024


//--------------------- .nv.shared.reserved.0     --------------------------
	.section	.nv.shared.reserved.0,"aw",@nobits
	.weak		__nv_reservedSMEM_offset_0_alias
	.size		__nv_reservedSMEM_offset_0_alias, 0, 64
	.other		__nv_reservedSMEM_offset_0_alias,@"STO_CUDA_RESERVED_SHARED STV_DEFAULT"
__nv_reservedSMEM_offset_0_alias:
	.zero		0
	.zero		64


//--------------------- .nv.constant0._Z12sumReductionPiS_i --------------------------
	.section	.nv.constant0._Z12sumReductionPiS_i,"a",@progbits
	.sectionflags	@""
	.align	4
.nv.constant0._Z12sumReductionPiS_i:
	.zero		916


//--------------------- SYMBOLS --------------------------

	.type		.nv.reservedSmem.offset0,@object
	.size		.nv.reservedSmem.offset0,0x4
	.type		.nv.reservedSmem.cap,@object
	.size		.nv.reservedSmem.cap,0x4
